//
// Generated by NVIDIA NVVM Compiler
//
// Compiler Build ID: CL-36424714
// Cuda compilation tools, release 13.0, V13.0.88
// Based on NVVM 20.0.0
//

.version 9.0
.target sm_100
.address_size 64

	// .globl	_Z13prescanKernelPfS_i

.visible .entry _Z13prescanKernelPfS_i(
	.param .u64 .ptr .align 1 _Z13prescanKernelPfS_i_param_0,
	.param .u64 .ptr .align 1 _Z13prescanKernelPfS_i_param_1,
	.param .u32 _Z13prescanKernelPfS_i_param_2
)
{
	.reg .pred 	%p<10>;
	.reg .b32 	%r<45>;
	.reg .b32 	%f<69>;
	.reg .b64 	%rd<54>;

	ld.param.u64 	%rd9, [_Z13prescanKernelPfS_i_param_0];
	ld.param.u64 	%rd10, [_Z13prescanKernelPfS_i_param_1];
	ld.param.u32 	%r22, [_Z13prescanKernelPfS_i_param_2];
	cvta.to.global.u64 	%rd1, %rd10;
	cvta.to.global.u64 	%rd2, %rd9;
	mov.b32 	%r23, 0;
	st.global.u32 	[%rd2], %r23;
	setp.lt.u32 	%p1, %r22, 2;
	@%p1 bra 	$L__BB0_14;
	add.s32 	%r1, %r22, -1;
	add.s32 	%r25, %r22, -2;
	and.b32  	%r2, %r1, 15;
	setp.lt.u32 	%p2, %r25, 15;
	mov.b32 	%r41, 1;
	mov.f32 	%f67, 0f00000000;
	@%p2 bra 	$L__BB0_5;
	and.b32  	%r27, %r1, -16;
	neg.s32 	%r39, %r27;
	add.s64 	%rd53, %rd1, 32;
	add.s64 	%rd52, %rd2, 32;
	mov.f32 	%f67, 0f00000000;
	mov.b32 	%r38, 0;
$L__BB0_3:
	.pragma "nounroll";
	ld.global.f32 	%f9, [%rd53+-32];
	add.f32 	%f10, %f9, %f67;
	st.global.f32 	[%rd52+-28], %f10;
	ld.global.f32 	%f11, [%rd53+-28];
	add.f32 	%f12, %f11, %f10;
	st.global.f32 	[%rd52+-24], %f12;
	ld.global.f32 	%f13, [%rd53+-24];
	add.f32 	%f14, %f13, %f12;
	st.global.f32 	[%rd52+-20], %f14;
	ld.global.f32 	%f15, [%rd53+-20];
	add.f32 	%f16, %f15, %f14;
	st.global.f32 	[%rd52+-16], %f16;
	ld.global.f32 	%f17, [%rd53+-16];
	add.f32 	%f18, %f17, %f16;
	st.global.f32 	[%rd52+-12], %f18;
	ld.global.f32 	%f19, [%rd53+-12];
	add.f32 	%f20, %f19, %f18;
	st.global.f32 	[%rd52+-8], %f20;
	ld.global.f32 	%f21, [%rd53+-8];
	add.f32 	%f22, %f21, %f20;
	st.global.f32 	[%rd52+-4], %f22;
	ld.global.f32 	%f23, [%rd53+-4];
	add.f32 	%f24, %f23, %f22;
	st.global.f32 	[%rd52], %f24;
	ld.global.f32 	%f25, [%rd53];
	add.f32 	%f26, %f25, %f24;
	st.global.f32 	[%rd52+4], %f26;
	ld.global.f32 	%f27, [%rd53+4];
	add.f32 	%f28, %f27, %f26;
	st.global.f32 	[%rd52+8], %f28;
	ld.global.f32 	%f29, [%rd53+8];
	add.f32 	%f30, %f29, %f28;
	st.global.f32 	[%rd52+12], %f30;
	ld.global.f32 	%f31, [%rd53+12];
	add.f32 	%f32, %f31, %f30;
	st.global.f32 	[%rd52+16], %f32;
	ld.global.f32 	%f33, [%rd53+16];
	add.f32 	%f34, %f33, %f32;
	st.global.f32 	[%rd52+20], %f34;
	ld.global.f32 	%f35, [%rd53+20];
	add.f32 	%f36, %f35, %f34;
	st.global.f32 	[%rd52+24], %f36;
	ld.global.f32 	%f37, [%rd53+24];
	add.f32 	%f38, %f37, %f36;
	st.global.f32 	[%rd52+28], %f38;
	ld.global.f32 	%f39, [%rd53+28];
	add.f32 	%f67, %f39, %f38;
	st.global.f32 	[%rd52+32], %f67;
	add.s32 	%r39, %r39, 16;
	add.s32 	%r38, %r38, 16;
	add.s64 	%rd53, %rd53, 64;
	add.s64 	%rd52, %rd52, 64;
	setp.ne.s32 	%p3, %r39, 0;
	@%p3 bra 	$L__BB0_3;
	add.s32 	%r41, %r38, 1;
$L__BB0_5:
	setp.eq.s32 	%p4, %r2, 0;
	@%p4 bra 	$L__BB0_14;
	and.b32  	%r10, %r1, 7;
	setp.lt.u32 	%p5, %r2, 8;
	@%p5 bra 	$L__BB0_8;
	add.s32 	%r28, %r41, -1;
	mul.wide.u32 	%rd11, %r28, 4;
	add.s64 	%rd12, %rd1, %rd11;
	ld.global.f32 	%f40, [%rd12];
	add.f32 	%f41, %f40, %f67;
	mul.wide.u32 	%rd13, %r41, 4;
	add.s64 	%rd14, %rd2, %rd13;
	st.global.f32 	[%rd14], %f41;
	add.s32 	%r29, %r41, 1;
	add.s64 	%rd15, %rd1, %rd13;
	ld.global.f32 	%f42, [%rd15];
	add.f32 	%f43, %f42, %f41;
	mul.wide.u32 	%rd16, %r29, 4;
	add.s64 	%rd17, %rd2, %rd16;
	st.global.f32 	[%rd17], %f43;
	add.s32 	%r30, %r41, 2;
	add.s64 	%rd18, %rd1, %rd16;
	ld.global.f32 	%f44, [%rd18];
	add.f32 	%f45, %f44, %f43;
	mul.wide.u32 	%rd19, %r30, 4;
	add.s64 	%rd20, %rd2, %rd19;
	st.global.f32 	[%rd20], %f45;
	add.s32 	%r31, %r41, 3;
	add.s64 	%rd21, %rd1, %rd19;
	ld.global.f32 	%f46, [%rd21];
	add.f32 	%f47, %f46, %f45;
	mul.wide.u32 	%rd22, %r31, 4;
	add.s64 	%rd23, %rd2, %rd22;
	st.global.f32 	[%rd23], %f47;
	add.s32 	%r32, %r41, 4;
	add.s64 	%rd24, %rd1, %rd22;
	ld.global.f32 	%f48, [%rd24];
	add.f32 	%f49, %f48, %f47;
	mul.wide.u32 	%rd25, %r32, 4;
	add.s64 	%rd26, %rd2, %rd25;
	st.global.f32 	[%rd26], %f49;
	add.s32 	%r33, %r41, 5;
	add.s64 	%rd27, %rd1, %rd25;
	ld.global.f32 	%f50, [%rd27];
	add.f32 	%f51, %f50, %f49;
	mul.wide.u32 	%rd28, %r33, 4;
	add.s64 	%rd29, %rd2, %rd28;
	st.global.f32 	[%rd29], %f51;
	add.s32 	%r34, %r41, 6;
	add.s64 	%rd30, %rd1, %rd28;
	ld.global.f32 	%f52, [%rd30];
	add.f32 	%f53, %f52, %f51;
	mul.wide.u32 	%rd31, %r34, 4;
	add.s64 	%rd32, %rd2, %rd31;
	st.global.f32 	[%rd32], %f53;
	add.s64 	%rd33, %rd1, %rd31;
	ld.global.f32 	%f54, [%rd33];
	add.f32 	%f55, %f54, %f53;
	st.global.f32 	[%rd14+28], %f55;
	add.s32 	%r41, %r41, 8;
$L__BB0_8:
	setp.eq.s32 	%p6, %r10, 0;
	@%p6 bra 	$L__BB0_14;
	and.b32  	%r13, %r1, 3;
	setp.lt.u32 	%p7, %r10, 4;
	@%p7 bra 	$L__BB0_11;
	add.s32 	%r35, %r41, -1;
	mul.wide.u32 	%rd34, %r35, 4;
	add.s64 	%rd35, %rd1, %rd34;
	ld.global.f32 	%f56, [%rd35];
	add.s64 	%rd36, %rd2, %rd34;
	ld.global.f32 	%f57, [%rd36];
	add.f32 	%f58, %f56, %f57;
	mul.wide.u32 	%rd37, %r41, 4;
	add.s64 	%rd38, %rd2, %rd37;
	st.global.f32 	[%rd38], %f58;
	add.s32 	%r36, %r41, 1;
	add.s64 	%rd39, %rd1, %rd37;
	ld.global.f32 	%f59, [%rd39];
	add.f32 	%f60, %f59, %f58;
	mul.wide.u32 	%rd40, %r36, 4;
	add.s64 	%rd41, %rd2, %rd40;
	st.global.f32 	[%rd41], %f60;
	add.s32 	%r37, %r41, 2;
	add.s64 	%rd42, %rd1, %rd40;
	ld.global.f32 	%f61, [%rd42];
	add.f32 	%f62, %f61, %f60;
	mul.wide.u32 	%rd43, %r37, 4;
	add.s64 	%rd44, %rd2, %rd43;
	st.global.f32 	[%rd44], %f62;
	add.s64 	%rd45, %rd1, %rd43;
	ld.global.f32 	%f63, [%rd45];
	add.f32 	%f64, %f63, %f62;
	st.global.f32 	[%rd38+12], %f64;
	add.s32 	%r41, %r41, 4;
$L__BB0_11:
	setp.eq.s32 	%p8, %r13, 0;
	@%p8 bra 	$L__BB0_14;
	add.s32 	%r44, %r41, -1;
	neg.s32 	%r43, %r13;
	mul.wide.u32 	%rd46, %r44, 4;
	add.s64 	%rd47, %rd2, %rd46;
	ld.global.f32 	%f68, [%rd47];
$L__BB0_13:
	.pragma "nounroll";
	add.s32 	%r20, %r44, 1;
	mul.wide.u32 	%rd48, %r44, 4;
	add.s64 	%rd49, %rd1, %rd48;
	ld.global.f32 	%f65, [%rd49];
	add.f32 	%f68, %f65, %f68;
	mul.wide.u32 	%rd50, %r20, 4;
	add.s64 	%rd51, %rd2, %rd50;
	st.global.f32 	[%rd51], %f68;
	add.s32 	%r43, %r43, 1;
	setp.ne.s32 	%p9, %r43, 0;
	mov.u32 	%r44, %r20;
	@%p9 bra 	$L__BB0_13;
$L__BB0_14:
	ret;

}


// ===== COMPILED SASS (sm_100) =====

	.target	sm_100

	.elftype	@"ET_EXEC"


//--------------------- .note.nv.tkinfo           --------------------------
	.section	.note.nv.tkinfo,"",@"SHT_NOTE"
	.sectionflags	@"SHF_NOTE_NV_TKINFO"
	.tkinfo
        /*0018*/ 	.word	0x00000002
        /*0030*/ 	.string	""
        /*0030*/ 	.string	"ptxas"
        /*0030*/ 	.string	"Cuda compilation tools, release 13.0, V13.0.88"
        /*0030*/ 	.string	"Build cuda_13.0.r13.0/compiler.36424714_0"
        /*0030*/ 	.string	"-arch sm_100 -m 64 "



//--------------------- .note.nv.cuinfo           --------------------------
	.section	.note.nv.cuinfo,"",@"SHT_NOTE"
	.sectionflags	@"SHF_NOTE_NV_CUINFO"
        /*0018*/ 	.short	0x0002
        /*001a*/ 	.short	0x0064
        /*001c*/ 	.short	0x0082
	.zero		2


//--------------------- .nv.info                  --------------------------
	.section	.nv.info,"",@"SHT_CUDA_INFO"
	.align	4


	//----- nvinfo : EIATTR_REGCOUNT
	.align		4
        /*0000*/ 	.byte	0x04, 0x2f
        /*0002*/ 	.short	(.L_1 - .L_0)
	.align		4
.L_0:
        /*0004*/ 	.word	index@(_Z13prescanKernelPfS_i)
        /*0008*/ 	.word	0x0000001e


	//----- nvinfo : EIATTR_FRAME_SIZE
	.align		4
.L_1:
        /*000c*/ 	.byte	0x04, 0x11
        /*000e*/ 	.short	(.L_3 - .L_2)
	.align		4
.L_2:
        /*0010*/ 	.word	index@(_Z13prescanKernelPfS_i)
        /*0014*/ 	.word	0x00000000


	//----- nvinfo : EIATTR_MIN_STACK_SIZE
	.align		4
.L_3:
        /*0018*/ 	.byte	0x04, 0x12
        /*001a*/ 	.short	(.L_5 - .L_4)
	.align		4
.L_4:
        /*001c*/ 	.word	index@(_Z13prescanKernelPfS_i)
        /*0020*/ 	.word	0x00000000
.L_5:


//--------------------- .nv.compat                --------------------------
	.section	.nv.compat,"",@"SHT_CUDA_COMPAT_INFO"
	.align	4
        /*0000*/ 	.byte	0x02, 0x09, 0x00, 0x00, 0x02, 0x02, 0x01, 0x00, 0x02, 0x05, 0x05, 0x00, 0x03, 0x07, 0x01, 0x01
        /*0010*/ 	.byte	0x02, 0x03, 0x00, 0x00, 0x02, 0x06, 0x01, 0x00, 0x04, 0x0b, 0x08, 0x00, 0x09, 0x00, 0x00, 0x00
        /*0020*/ 	.byte	0x00, 0x00, 0x00, 0x00


//--------------------- .nv.info._Z13prescanKernelPfS_i --------------------------
	.section	.nv.info._Z13prescanKernelPfS_i,"",@"SHT_CUDA_INFO"
	.sectionflags	@""
	.align	4


	//----- nvinfo : EIATTR_CUDA_API_VERSION
	.align		4
        /*0000*/ 	.byte	0x04, 0x37
        /*0002*/ 	.short	(.L_7 - .L_6)
.L_6:
        /*0004*/ 	.word	0x00000082


	//----- nvinfo : EIATTR_KPARAM_INFO
	.align		4
.L_7:
        /*0008*/ 	.byte	0x04, 0x17
        /*000a*/ 	.short	(.L_9 - .L_8)
.L_8:
        /*000c*/ 	.word	0x00000000
        /*0010*/ 	.short	0x0002
        /*0012*/ 	.short	0x0010
        /*0014*/ 	.byte	0x00, 0xf0, 0x11, 0x00


	//----- nvinfo : EIATTR_KPARAM_INFO
	.align		4
.L_9:
        /*0018*/ 	.byte	0x04, 0x17
        /*001a*/ 	.short	(.L_11 - .L_10)
.L_10:
        /*001c*/ 	.word	0x00000000
        /*0020*/ 	.short	0x0001
        /*0022*/ 	.short	0x0008
        /*0024*/ 	.byte	0x00, 0xf5, 0x21, 0x00


	//----- nvinfo : EIATTR_KPARAM_INFO
	.align		4
.L_11:
        /*0028*/ 	.byte	0x04, 0x17
        /*002a*/ 	.short	(.L_13 - .L_12)
.L_12:
        /*002c*/ 	.word	0x00000000
        /*0030*/ 	.short	0x0000
        /*0032*/ 	.short	0x0000
        /*0034*/ 	.byte	0x00, 0xf5, 0x21, 0x00


	//----- nvinfo : EIATTR_SPARSE_MMA_MASK
	.align		4
.L_13:
        /*0038*/ 	.byte	0x03, 0x50
        /*003a*/ 	.short	0x0000


	//----- nvinfo : EIATTR_MAXREG_COUNT
	.align		4
        /*003c*/ 	.byte	0x03, 0x1b
        /*003e*/ 	.short	0x00ff


	//----- nvinfo : EIATTR_MERCURY_ISA_VERSION
	.align		4
        /*0040*/ 	.byte	0x03, 0x5f
        /*0042*/ 	.short	0x0101


	//----- nvinfo : EIATTR_VRC_CTA_INIT_COUNT
	.align		4
        /*0044*/ 	.byte	0x02, 0x4a
	.zero		1
	.zero		1


	//----- nvinfo : EIATTR_EXIT_INSTR_OFFSETS
	.align		4
        /*0048*/ 	.byte	0x04, 0x1c
        /*004a*/ 	.short	(.L_15 - .L_14)


	//   ....[0]....
.L_14:
        /*004c*/ 	.word	0x00000060


	//   ....[1]....
        /*0050*/ 	.word	0x00000590


	//   ....[2]....
        /*0054*/ 	.word	0x000008f0


	//   ....[3]....
        /*0058*/ 	.word	0x00000af0


	//   ....[4]....
        /*005c*/ 	.word	0x00000bf0


	//----- nvinfo : EIATTR_CBANK_PARAM_SIZE
	.align		4
.L_15:
        /*0060*/ 	.byte	0x03, 0x19
        /*0062*/ 	.short	0x0014


	//----- nvinfo : EIATTR_PARAM_CBANK
	.align		4
        /*0064*/ 	.byte	0x04, 0x0a
        /*0066*/ 	.short	(.L_17 - .L_16)
	.align		4
.L_16:
        /*0068*/ 	.word	index@(.nv.constant0._Z13prescanKernelPfS_i)
        /*006c*/ 	.short	0x0380
        /*006e*/ 	.short	0x0014


	//----- nvinfo : EIATTR_SW_WAR
	.align		4
.L_17:
        /*0070*/ 	.byte	0x04, 0x36
        /*0072*/ 	.short	(.L_19 - .L_18)
.L_18:
        /*0074*/ 	.word	0x00000008
.L_19:


//--------------------- .nv.callgraph             --------------------------
	.section	.nv.callgraph,"",@"SHT_CUDA_CALLGRAPH"
	.align	4
	.sectionentsize	8
	.align		4
        /*0000*/ 	.word	0x00000000
	.align		4
        /*0004*/ 	.word	0xffffffff
	.align		4
        /*0008*/ 	.word	0x00000000
	.align		4
        /*000c*/ 	.word	0xfffffffe
	.align		4
        /*0010*/ 	.word	0x00000000
	.align		4
        /*0014*/ 	.word	0xfffffffd
	.align		4
        /*0018*/ 	.word	0x00000000
	.align		4
        /*001c*/ 	.word	0xfffffffc


//--------------------- .text._Z13prescanKernelPfS_i --------------------------
	.section	.text._Z13prescanKernelPfS_i,"ax",@progbits
	.align	128
        .global         _Z13prescanKernelPfS_i
        .type           _Z13prescanKernelPfS_i,@function
        .size           _Z13prescanKernelPfS_i,(.L_x_6 - _Z13prescanKernelPfS_i)
        .other          _Z13prescanKernelPfS_i,@"STO_CUDA_ENTRY STV_DEFAULT"
_Z13prescanKernelPfS_i:
.text._Z13prescanKernelPfS_i:
[----:B------:R-:W-:Y:S08]  /*0000*/  LDC R1, c[0x0][0x37c] ;  /* 0x0000df00ff017b82 */ /* 0x000ff00000000800 */
[----:B------:R-:W0:Y:S01]  /*0010*/  LDC R0, c[0x0][0x390] ;  /* 0x0000e400ff007b82 */ /* 0x000e220000000800 */
[----:B------:R-:W1:Y:S07]  /*0020*/  LDCU.64 UR8, c[0x0][0x358] ;  /* 0x00006b00ff0877ac */ /* 0x000e6e0008000a00 */
[----:B------:R-:W1:Y:S01]  /*0030*/  LDC.64 R2, c[0x0][0x380] ;  /* 0x0000e000ff027b82 */ /* 0x000e620000000a00 */
[----:B0-----:R-:W-:Y:S01]  /*0040*/  ISETP.GE.U32.AND P0, PT, R0, 0x2, PT ;  /* 0x000000020000780c */ /* 0x001fe20003f06070 */
[----:B-1----:R0:W-:-:S12]  /*0050*/  STG.E desc[UR8][R2.64], RZ ;  /* 0x000000ff02007986 */ /* 0x0021d8000c101908 */
[----:B------:R-:W-:Y:S05]  /*0060*/  @!P0 EXIT ;  /* 0x000000000000894d */ /* 0x000fea0003800000 */
[C---:B0-----:R-:W-:Y:S02]  /*0070*/  IADD3 R2, PT, PT, R0.reuse, -0x2, RZ ;  /* 0xfffffffe00027810 */ /* 0x041fe40007ffe0ff */
[----:B------:R-:W-:Y:S02]  /*0080*/  IADD3 R0, PT, PT, R0, -0x1, RZ ;  /* 0xffffffff00007810 */ /* 0x000fe40007ffe0ff */
[----:B------:R-:W-:Y:S01]  /*0090*/  ISETP.GE.U32.AND P0, PT, R2, 0xf, PT ;  /* 0x0000000f0200780c */ /* 0x000fe20003f06070 */
[----:B------:R-:W-:Y:S01]  /*00a0*/  HFMA2 R2, -RZ, RZ, 0, 5.9604644775390625e-08 ;  /* 0x00000001ff027431 */ /* 0x000fe200000001ff */
[----:B------:R-:W-:Y:S02]  /*00b0*/  MOV R13, RZ ;  /* 0x000000ff000d7202 */ /* 0x000fe40000000f00 */
[----:B------:R-:W-:-:S09]  /*00c0*/  LOP3.LUT R10, R0, 0xf, RZ, 0xc0, !PT ;  /* 0x0000000f000a7812 */ /* 0x000fd200078ec0ff */
[----:B------:R-:W-:Y:S05]  /*00d0*/  @!P0 BRA `(.L_x_0) ;  /* 0x0000000400288947 */ /* 0x000fea0003800000 */
[----:B------:R-:W0:Y:S01]  /*00e0*/  LDCU.128 UR4, c[0x0][0x380] ;  /* 0x00007000ff0477ac */ /* 0x000e220008000c00 */
[----:B------:R-:W-:Y:S02]  /*00f0*/  LOP3.LUT R7, R0, 0xfffffff0, RZ, 0xc0, !PT ;  /* 0xfffffff000077812 */ /* 0x000fe400078ec0ff */
[----:B------:R-:W-:Y:S02]  /*0100*/  MOV R13, RZ ;  /* 0x000000ff000d7202 */ /* 0x000fe40000000f00 */
[----:B------:R-:W-:Y:S02]  /*0110*/  MOV R6, RZ ;  /* 0x000000ff00067202 */ /* 0x000fe40000000f00 */
[----:B------:R-:W-:Y:S01]  /*0120*/  IADD3 R7, PT, PT, -R7, RZ, RZ ;  /* 0x000000ff07077210 */ /* 0x000fe20007ffe1ff */
[----:B0-----:R-:W-:Y:S02]  /*0130*/  UIADD3 UR6, UP0, UPT, UR6, 0x20, URZ ;  /* 0x0000002006067890 */ /* 0x001fe4000ff1e0ff */
[----:B------:R-:W-:-:S02]  /*0140*/  UIADD3 UR4, UP1, UPT, UR4, 0x20, URZ ;  /* 0x0000002004047890 */ /* 0x000fc4000ff3e0ff */
[----:B------:R-:W-:Y:S02]  /*0150*/  UIADD3.X UR7, UPT, UPT, URZ, UR7, URZ, UP0, !UPT ;  /* 0x00000007ff077290 */ /* 0x000fe400087fe4ff */
[----:B------:R-:W-:Y:S01]  /*0160*/  UIADD3.X UR5, UPT, UPT, URZ, UR5, URZ, UP1, !UPT ;  /* 0x00000005ff057290 */ /* 0x000fe20008ffe4ff */
[----:B------:R-:W-:Y:S02]  /*0170*/  MOV R12, UR6 ;  /* 0x00000006000c7c02 */ /* 0x000fe40008000f00 */
[----:B------:R-:W-:Y:S02]  /*0180*/  MOV R8, UR4 ;  /* 0x0000000400087c02 */ /* 0x000fe40008000f00 */
[----:B------:R-:W-:Y:S02]  /*0190*/  MOV R15, UR7 ;  /* 0x00000007000f7c02 */ /* 0x000fe40008000f00 */
[----:B------:R-:W-:-:S07]  /*01a0*/  MOV R9, UR5 ;  /* 0x0000000500097c02 */ /* 0x000fce0008000f00 */
.L_x_1:
[----:B------:R-:W-:Y:S02]  /*01b0*/  MOV R2, R12 ;  /* 0x0000000c00027202 */ /* 0x000fe40000000f00 */
[----:B------:R-:W-:-:S05]  /*01c0*/  MOV R3, R15 ;  /* 0x0000000f00037202 */ /* 0x000fca0000000f00 */
[----:B-1----:R-:W2:Y:S01]  /*01d0*/  LDG.E R4, desc[UR8][R2.64+-0x20] ;  /* 0xffffe00802047981 */ /* 0x002ea2000c1e1900 */
[----:B------:R-:W-:Y:S01]  /*01e0*/  MOV R5, R9 ;  /* 0x0000000900057202 */ /* 0x000fe20000000f00 */
[----:B--2---:R-:W-:Y:S01]  /*01f0*/  FADD R13, R4, R13 ;  /* 0x0000000d040d7221 */ /* 0x004fe20000000000 */
[----:B------:R-:W-:-:S05]  /*0200*/  MOV R4, R8 ;  /* 0x0000000800047202 */ /* 0x000fca0000000f00 */
[----:B------:R0:W-:Y:S04]  /*0210*/  STG.E desc[UR8][R4.64+-0x1c], R13 ;  /* 0xffffe40d04007986 */ /* 0x0001e8000c101908 */
[----:B------:R-:W2:Y:S02]  /*0220*/  LDG.E R8, desc[UR8][R2.64+-0x1c] ;  /* 0xffffe40802087981 */ /* 0x000ea4000c1e1900 */
[----:B--2---:R-:W-:-:S05]  /*0230*/  FADD R9, R13, R8 ;  /* 0x000000080d097221 */ /* 0x004fca0000000000 */
[----:B------:R1:W-:Y:S04]  /*0240*/  STG.E desc[UR8][R4.64+-0x18], R9 ;  /* 0xffffe80904007986 */ /* 0x0003e8000c101908 */
[----:B------:R-:W2:Y:S02]  /*0250*/  LDG.E R8, desc[UR8][R2.64+-0x18] ;  /* 0xffffe80802087981 */ /* 0x000ea4000c1e1900 */
[----:B--2---:R-:W-:-:S05]  /*0260*/  FADD R11, R9, R8 ;  /* 0x00000008090b7221 */ /* 0x004fca0000000000 */
[----:B------:R2:W-:Y:S04]  /*0270*/  STG.E desc[UR8][R4.64+-0x14], R11 ;  /* 0xffffec0b04007986 */ /* 0x0005e8000c101908 */
[----:B------:R-:W3:Y:S02]  /*0280*/  LDG.E R8, desc[UR8][R2.64+-0x14] ;  /* 0xffffec0802087981 */ /* 0x000ee4000c1e1900 */
[----:B---3--:R-:W-:-:S05]  /*0290*/  FADD R15, R11, R8 ;  /* 0x000000080b0f7221 */ /* 0x008fca0000000000 */
[----:B------:R3:W-:Y:S04]  /*02a0*/  STG.E desc[UR8][R4.64+-0x10], R15 ;  /* 0xfffff00f04007986 */ /* 0x0007e8000c101908 */
[----:B------:R-:W0:Y:S02]  /*02b0*/  LDG.E R8, desc[UR8][R2.64+-0x10] ;  /* 0xfffff00802087981 */ /* 0x000e24000c1e1900 */
[----:B0-----:R-:W-:-:S05]  /*02c0*/  FADD R13, R15, R8 ;  /* 0x000000080f0d7221 */ /* 0x001fca0000000000 */
[----:B------:R0:W-:Y:S04]  /*02d0*/  STG.E desc[UR8][R4.64+-0xc], R13 ;  /* 0xfffff40d04007986 */ /* 0x0001e8000c101908 */
[----:B------:R-:W1:Y:S02]  /*02e0*/  LDG.E R8, desc[UR8][R2.64+-0xc] ;  /* 0xfffff40802087981 */ /* 0x000e64000c1e1900 */
[----:B-1----:R-:W-:-:S05]  /*02f0*/  FADD R9, R13, R8 ;  /* 0x000000080d097221 */ /* 0x002fca0000000000 */
        /* <DEDUP_REMOVED lines=9> */
[----:B------:R-:W-:Y:S04]  /*0390*/  STG.E desc[UR8][R4.64+0x4], R13 ;  /* 0x0000040d04007986 */ /* 0x000fe8000c101908 */
        /* <DEDUP_REMOVED lines=9> */
[----:B------:R-:W3:Y:S02]  /*0430*/  LDG.E R8, desc[UR8][R2.64+0x10] ;  /* 0x0000100802087981 */ /* 0x000ee4000c1e1900 */
[----:B---3--:R-:W-:-:S05]  /*0440*/  FADD R17, R15, R8 ;  /* 0x000000080f117221 */ /* 0x008fca0000000000 */
[----:B------:R-:W-:Y:S04]  /*0450*/  STG.E desc[UR8][R4.64+0x14], R17 ;  /* 0x0000141104007986 */ /* 0x000fe8000c101908 */
[----:B------:R-:W0:Y:S02]  /*0460*/  LDG.E R8, desc[UR8][R2.64+0x14] ;  /* 0x0000140802087981 */ /* 0x000e24000c1e1900 */
[----:B0-----:R-:W-:-:S05]  /*0470*/  FADD R9, R17, R8 ;  /* 0x0000000811097221 */ /* 0x001fca0000000000 */
[----:B------:R0:W-:Y:S04]  /*0480*/  STG.E desc[UR8][R4.64+0x18], R9 ;  /* 0x0000180904007986 */ /* 0x0001e8000c101908 */
[----:B------:R-:W1:Y:S01]  /*0490*/  LDG.E R8, desc[UR8][R2.64+0x18] ;  /* 0x0000180802087981 */ /* 0x000e62000c1e1900 */
[----:B------:R-:W-:Y:S01]  /*04a0*/  IADD3 R7, PT, PT, R7, 0x10, RZ ;  /* 0x0000001007077810 */ /* 0x000fe20007ffe0ff */
[----:B-1----:R-:W-:-:S05]  /*04b0*/  FADD R11, R9, R8 ;  /* 0x00000008090b7221 */ /* 0x002fca0000000000 */
[----:B------:R1:W-:Y:S04]  /*04c0*/  STG.E desc[UR8][R4.64+0x1c], R11 ;  /* 0x00001c0b04007986 */ /* 0x0003e8000c101908 */
[----:B------:R-:W3:Y:S01]  /*04d0*/  LDG.E R8, desc[UR8][R2.64+0x1c] ;  /* 0x00001c0802087981 */ /* 0x000ee2000c1e1900 */
[----:B------:R-:W-:Y:S02]  /*04e0*/  ISETP.NE.AND P0, PT, R7, RZ, PT ;  /* 0x000000ff0700720c */ /* 0x000fe40003f05270 */
[----:B------:R-:W-:Y:S02]  /*04f0*/  IADD3 R12, P1, PT, R2, 0x40, RZ ;  /* 0x00000040020c7810 */ /* 0x000fe40007f3e0ff */
[----:B------:R-:W-:Y:S02]  /*0500*/  IADD3 R6, PT, PT, R6, 0x10, RZ ;  /* 0x0000001006067810 */ /* 0x000fe40007ffe0ff */
[----:B--2---:R-:W-:Y:S01]  /*0510*/  IADD3.X R15, PT, PT, RZ, R3, RZ, P1, !PT ;  /* 0x00000003ff0f7210 */ /* 0x004fe20000ffe4ff */
[----:B---3--:R-:W-:Y:S01]  /*0520*/  FADD R13, R11, R8 ;  /* 0x000000080b0d7221 */ /* 0x008fe20000000000 */
[----:B------:R-:W-:-:S04]  /*0530*/  IADD3 R8, P2, PT, R4, 0x40, RZ ;  /* 0x0000004004087810 */ /* 0x000fc80007f5e0ff */
[----:B------:R1:W-:Y:S01]  /*0540*/  STG.E desc[UR8][R4.64+0x20], R13 ;  /* 0x0000200d04007986 */ /* 0x0003e2000c101908 */
[----:B0-----:R-:W-:Y:S01]  /*0550*/  IADD3.X R9, PT, PT, RZ, R5, RZ, P2, !PT ;  /* 0x00000005ff097210 */ /* 0x001fe200017fe4ff */
[----:B------:R-:W-:Y:S07]  /*0560*/  @P0 BRA `(.L_x_1) ;  /* 0xfffffffc00100947 */ /* 0x000fee000383ffff */
[----:B------:R-:W-:-:S07]  /*0570*/  IADD3 R2, PT, PT, R6, 0x1, RZ ;  /* 0x0000000106027810 */ /* 0x000fce0007ffe0ff */
.L_x_0:
[----:B------:R-:W-:-:S13]  /*0580*/  ISETP.NE.AND P0, PT, R10, RZ, PT ;  /* 0x000000ff0a00720c */ /* 0x000fda0003f05270 */
[----:B------:R-:W-:Y:S05]  /*0590*/  @!P0 EXIT ;  /* 0x000000000000894d */ /* 0x000fea0003800000 */
[----:B------:R-:W-:Y:S02]  /*05a0*/  ISETP.GE.U32.AND P0, PT, R10, 0x8, PT ;  /* 0x000000080a00780c */ /* 0x000fe40003f06070 */
[----:B------:R-:W-:-:S04]  /*05b0*/  LOP3.LUT R3, R0, 0x7, RZ, 0xc0, !PT ;  /* 0x0000000700037812 */ /* 0x000fc800078ec0ff */
[----:B------:R-:W-:-:S07]  /*05c0*/  ISETP.NE.AND P1, PT, R3, RZ, PT ;  /* 0x000000ff0300720c */ /* 0x000fce0003f25270 */
[----:B------:R-:W-:Y:S06]  /*05d0*/  @!P0 BRA `(.L_x_2) ;  /* 0x0000000000c48947 */ /* 0x000fec0003800000 */
[----:B-1----:R-:W0:Y:S01]  /*05e0*/  LDC.64 R4, c[0x0][0x388] ;  /* 0x0000e200ff047b82 */ /* 0x002e220000000a00 */
[----:B------:R-:W-:-:S07]  /*05f0*/  IADD3 R11, PT, PT, R2, -0x1, RZ ;  /* 0xffffffff020b7810 */ /* 0x000fce0007ffe0ff */
[----:B------:R-:W1:Y:S01]  /*0600*/  LDC.64 R8, c[0x0][0x380] ;  /* 0x0000e000ff087b82 */ /* 0x000e620000000a00 */
[----:B0-----:R-:W-:-:S06]  /*0610*/  IMAD.WIDE.U32 R10, R11, 0x4, R4 ;  /* 0x000000040b0a7825 */ /* 0x001fcc00078e0004 */
[----:B------:R-:W2:Y:S01]  /*0620*/  LDG.E R10, desc[UR8][R10.64] ;  /* 0x000000080a0a7981 */ /* 0x000ea2000c1e1900 */
[----:B-1----:R-:W-:-:S04]  /*0630*/  IMAD.WIDE.U32 R6, R2, 0x4, R8 ;  /* 0x0000000402067825 */ /* 0x002fc800078e0008 */
[----:B--2---:R-:W-:Y:S01]  /*0640*/  FADD R19, R10, R13 ;  /* 0x0000000d0a137221 */ /* 0x004fe20000000000 */
[----:B------:R-:W-:-:S04]  /*0650*/  IMAD.WIDE.U32 R12, R2, 0x4, R4 ;  /* 0x00000004020c7825 */ /* 0x000fc800078e0004 */
[----:B------:R0:W-:Y:S04]  /*0660*/  STG.E desc[UR8][R6.64], R19 ;  /* 0x0000001306007986 */ /* 0x0001e8000c101908 */
[----:B------:R-:W2:Y:S01]  /*0670*/  LDG.E R12, desc[UR8][R12.64] ;  /* 0x000000080c0c7981 */ /* 0x000ea2000c1e1900 */
[----:B------:R-:W-:-:S05]  /*0680*/  IADD3 R17, PT, PT, R2, 0x1, RZ ;  /* 0x0000000102117810 */ /* 0x000fca0007ffe0ff */
[----:B------:R-:W-:-:S04]  /*0690*/  IMAD.WIDE.U32 R14, R17, 0x4, R8 ;  /* 0x00000004110e7825 */ /* 0x000fc800078e0008 */
[----:B------:R-:W-:-:S04]  /*06a0*/  IMAD.WIDE.U32 R16, R17, 0x4, R4 ;  /* 0x0000000411107825 */ /* 0x000fc800078e0004 */
[----:B--2---:R-:W-:-:S05]  /*06b0*/  FADD R21, R19, R12 ;  /* 0x0000000c13157221 */ /* 0x004fca0000000000 */
[----:B------:R1:W-:Y:S04]  /*06c0*/  STG.E desc[UR8][R14.64], R21 ;  /* 0x000000150e007986 */ /* 0x0003e8000c101908 */
[----:B------:R-:W2:Y:S01]  /*06d0*/  LDG.E R16, desc[UR8][R16.64] ;  /* 0x0000000810107981 */ /* 0x000ea2000c1e1900 */
[----:B------:R-:W-:-:S05]  /*06e0*/  IADD3 R23, PT, PT, R2, 0x2, RZ ;  /* 0x0000000202177810 */ /* 0x000fca0007ffe0ff */
[----:B------:R-:W-:-:S04]  /*06f0*/  IMAD.WIDE.U32 R10, R23, 0x4, R8 ;  /* 0x00000004170a7825 */ /* 0x000fc800078e0008 */
[----:B0-----:R-:W-:-:S04]  /*0700*/  IMAD.WIDE.U32 R18, R23, 0x4, R4 ;  /* 0x0000000417127825 */ /* 0x001fc800078e0004 */
[----:B--2---:R-:W-:-:S05]  /*0710*/  FADD R25, R21, R16 ;  /* 0x0000001015197221 */ /* 0x004fca0000000000 */
[----:B------:R0:W-:Y:S04]  /*0720*/  STG.E desc[UR8][R10.64], R25 ;  /* 0x000000190a007986 */ /* 0x0001e8000c101908 */
[----:B------:R-:W2:Y:S01]  /*0730*/  LDG.E R18, desc[UR8][R18.64] ;  /* 0x0000000812127981 */ /* 0x000ea2000c1e1900 */
[----:B------:R-:W-:-:S05]  /*0740*/  IADD3 R23, PT, PT, R2, 0x3, RZ ;  /* 0x0000000302177810 */ /* 0x000fca0007ffe0ff */
[----:B------:R-:W-:-:S04]  /*0750*/  IMAD.WIDE.U32 R12, R23, 0x4, R8 ;  /* 0x00000004170c7825 */ /* 0x000fc800078e0008 */
[----:B-1----:R-:W-:-:S04]  /*0760*/  IMAD.WIDE.U32 R14, R23, 0x4, R4 ;  /* 0x00000004170e7825 */ /* 0x002fc800078e0004 */
        /* <DEDUP_REMOVED lines=21> */
[----:B------:R-:W-:Y:S01]  /*08c0*/  IADD3 R2, PT, PT, R2, 0x8, RZ ;  /* 0x0000000802027810 */ /* 0x000fe20007ffe0ff */
[----:B--2---:R-:W-:-:S05]  /*08d0*/  FADD R11, R21, R4 ;  /* 0x00000004150b7221 */ /* 0x004fca0000000000 */
[----:B------:R0:W-:Y:S02]  /*08e0*/  STG.E desc[UR8][R6.64+0x1c], R11 ;  /* 0x00001c0b06007986 */ /* 0x0001e4000c101908 */
.L_x_2:
[----:B------:R-:W-:Y:S05]  /*08f0*/  @!P1 EXIT ;  /* 0x000000000000994d */ /* 0x000fea0003800000 */
[----:B------:R-:W-:Y:S02]  /*0900*/  ISETP.GE.U32.AND P0, PT, R3, 0x4, PT ;  /* 0x000000040300780c */ /* 0x000fe40003f06070 */
[----:B------:R-:W-:-:S04]  /*0910*/  LOP3.LUT R0, R0, 0x3, RZ, 0xc0, !PT ;  /* 0x0000000300007812 */ /* 0x000fc800078ec0ff */
[----:B------:R-:W-:-:S07]  /*0920*/  ISETP.NE.AND P1, PT, R0, RZ, PT ;  /* 0x000000ff0000720c */ /* 0x000fce0003f25270 */
[----:B------:R-:W-:Y:S06]  /*0930*/  @!P0 BRA `(.L_x_3) ;  /* 0x00000000006c8947 */ /* 0x000fec0003800000 */
[----:B-1----:R-:W1:Y:S01]  /*0940*/  LDC.64 R4, c[0x0][0x388] ;  /* 0x0000e200ff047b82 */ /* 0x002e620000000a00 */
[----:B0-----:R-:W-:-:S07]  /*0950*/  IADD3 R11, PT, PT, R2, -0x1, RZ ;  /* 0xffffffff020b7810 */ /* 0x001fce0007ffe0ff */
[----:B------:R-:W0:Y:S01]  /*0960*/  LDC.64 R8, c[0x0][0x380] ;  /* 0x0000e000ff087b82 */ /* 0x000e220000000a00 */
[----:B-1----:R-:W-:-:S06]  /*0970*/  IMAD.WIDE.U32 R12, R11, 0x4, R4 ;  /* 0x000000040b0c7825 */ /* 0x002fcc00078e0004 */
[----:B------:R-:W2:Y:S01]  /*0980*/  LDG.E R12, desc[UR8][R12.64] ;  /* 0x000000080c0c7981 */ /* 0x000ea2000c1e1900 */
[----:B0-----:R-:W-:-:S06]  /*0990*/  IMAD.WIDE.U32 R10, R11, 0x4, R8 ;  /* 0x000000040b0a7825 */ /* 0x001fcc00078e0008 */
[----:B------:R-:W2:Y:S01]  /*09a0*/  LDG.E R11, desc[UR8][R10.64] ;  /* 0x000000080a0b7981 */ /* 0x000ea2000c1e1900 */
[----:B------:R-:W-:-:S04]  /*09b0*/  IMAD.WIDE.U32 R6, R2, 0x4, R8 ;  /* 0x0000000402067825 */ /* 0x000fc800078e0008 */
[----:B------:R-:W-:-:S04]  /*09c0*/  IMAD.WIDE.U32 R14, R2, 0x4, R4 ;  /* 0x00000004020e7825 */ /* 0x000fc800078e0004 */
        /* <DEDUP_REMOVED lines=8> */
[----:B------:R-:W3:Y:S01]  /*0a50*/  LDG.E R18, desc[UR8][R18.64] ;  /* 0x0000000812127981 */ /* 0x000ee2000c1e1900 */
[----:B------:R-:W-:-:S05]  /*0a60*/  IADD3 R13, PT, PT, R2, 0x2, RZ ;  /* 0x00000002020d7810 */ /* 0x000fca0007ffe0ff */
[----:B------:R-:W-:-:S04]  /*0a70*/  IMAD.WIDE.U32 R8, R13, 0x4, R8 ;  /* 0x000000040d087825 */ /* 0x000fc800078e0008 */
[----:B------:R-:W-:-:S04]  /*0a80*/  IMAD.WIDE.U32 R4, R13, 0x4, R4 ;  /* 0x000000040d047825 */ /* 0x000fc800078e0004 */
[----:B---3--:R-:W-:-:S05]  /*0a90*/  FADD R11, R21, R18 ;  /* 0x00000012150b7221 */ /* 0x008fca0000000000 */
[----:B------:R2:W-:Y:S04]  /*0aa0*/  STG.E desc[UR8][R8.64], R11 ;  /* 0x0000000b08007986 */ /* 0x0005e8000c101908 */
[----:B------:R-:W0:Y:S01]  /*0ab0*/  LDG.E R4, desc[UR8][R4.64] ;  /* 0x0000000804047981 */ /* 0x000e22000c1e1900 */
[----:B------:R-:W-:Y:S01]  /*0ac0*/  IADD3 R2, PT, PT, R2, 0x4, RZ ;  /* 0x0000000402027810 */ /* 0x000fe20007ffe0ff */
[----:B0-----:R-:W-:-:S05]  /*0ad0*/  FADD R3, R11, R4 ;  /* 0x000000040b037221 */ /* 0x001fca0000000000 */
[----:B------:R2:W-:Y:S02]  /*0ae0*/  STG.E desc[UR8][R6.64+0xc], R3 ;  /* 0x00000c0306007986 */ /* 0x0005e4000c101908 */
.L_x_3:
[----:B------:R-:W-:Y:S05]  /*0af0*/  @!P1 EXIT ;  /* 0x000000000000994d */ /* 0x000fea0003800000 */
[----:B0-2---:R-:W0:Y:S01]  /*0b00*/  LDC.64 R6, c[0x0][0x380] ;  /* 0x0000e000ff067b82 */ /* 0x005e220000000a00 */
[----:B-1----:R-:W-:-:S07]  /*0b10*/  IADD3 R11, PT, PT, R2, -0x1, RZ ;  /* 0xffffffff020b7810 */ /* 0x002fce0007ffe0ff */
[----:B------:R-:W1:Y:S01]  /*0b20*/  LDC.64 R8, c[0x0][0x388] ;  /* 0x0000e200ff087b82 */ /* 0x000e620000000a00 */
[----:B0-----:R-:W-:-:S05]  /*0b30*/  IMAD.WIDE.U32 R2, R11, 0x4, R6 ;  /* 0x000000040b027825 */ /* 0x001fca00078e0006 */
[----:B------:R0:W5:Y:S01]  /*0b40*/  LDG.E R13, desc[UR8][R2.64] ;  /* 0x00000008020d7981 */ /* 0x000162000c1e1900 */
[----:B------:R-:W-:-:S07]  /*0b50*/  IADD3 R0, PT, PT, -R0, RZ, RZ ;  /* 0x000000ff00007210 */ /* 0x000fce0007ffe1ff */
.L_x_4:
[----:B01----:R-:W-:-:S06]  /*0b60*/  IMAD.WIDE.U32 R2, R11, 0x4, R8 ;  /* 0x000000040b027825 */ /* 0x003fcc00078e0008 */
[----:B--2---:R-:W2:Y:S01]  /*0b70*/  LDG.E R2, desc[UR8][R2.64] ;  /* 0x0000000802027981 */ /* 0x004ea2000c1e1900 */
[----:B------:R-:W-:Y:S02]  /*0b80*/  IADD3 R0, PT, PT, R0, 0x1, RZ ;  /* 0x0000000100007810 */ /* 0x000fe40007ffe0ff */
[----:B------:R-:W-:Y:S02]  /*0b90*/  IADD3 R11, PT, PT, R11, 0x1, RZ ;  /* 0x000000010b0b7810 */ /* 0x000fe40007ffe0ff */
[----:B------:R-:W-:-:S03]  /*0ba0*/  ISETP.NE.AND P0, PT, R0, RZ, PT ;  /* 0x000000ff0000720c */ /* 0x000fc60003f05270 */
[----:B------:R-:W-:-:S04]  /*0bb0*/  IMAD.WIDE.U32 R4, R11, 0x4, R6 ;  /* 0x000000040b047825 */ /* 0x000fc800078e0006 */
[----:B--2--5:R-:W-:-:S05]  /*0bc0*/  FADD R13, R2, R13 ;  /* 0x0000000d020d7221 */ /* 0x024fca0000000000 */
[----:B------:R2:W-:Y:S01]  /*0bd0*/  STG.E desc[UR8][R4.64], R13 ;  /* 0x0000000d04007986 */ /* 0x0005e2000c101908 */
[----:B------:R-:W-:Y:S05]  /*0be0*/  @P0 BRA `(.L_x_4) ;  /* 0xfffffffc00dc0947 */ /* 0x000fea000383ffff */
[----:B------:R-:W-:Y:S05]  /*0bf0*/  EXIT ;  /* 0x000000000000794d */ /* 0x000fea0003800000 */
.L_x_5:
[----:B------:R-:W-:-:S00]  /*0c00*/  BRA `(.L_x_5) ;  /* 0xfffffffc00fc7947 */ /* 0x000fc0000383ffff */
[----:B------:R-:W-:-:S00]  /*0c10*/  NOP ;  /* 0x0000000000007918 */ /* 0x000fc00000000000 */
        /* <DEDUP_REMOVED lines=14> */
.L_x_6:


//--------------------- .nv.shared.reserved.0     --------------------------
	.section	.nv.shared.reserved.0,"aw",@nobits
	.weak		__nv_reservedSMEM_offset_0_alias
	.size		__nv_reservedSMEM_offset_0_alias, 0, 64
	.other		__nv_reservedSMEM_offset_0_alias,@"STO_CUDA_RESERVED_SHARED STV_DEFAULT"
__nv_reservedSMEM_offset_0_alias:
	.zero		0
	.zero		64


//--------------------- .nv.constant0._Z13prescanKernelPfS_i --------------------------
	.section	.nv.constant0._Z13prescanKernelPfS_i,"a",@progbits
	.sectionflags	@""
	.align	4
.nv.constant0._Z13prescanKernelPfS_i:
	.zero		916


//--------------------- SYMBOLS --------------------------

	.type		.nv.reservedSmem.offset0,@object
	.size		.nv.reservedSmem.offset0,0x4
